//
// Generated by NVIDIA NVVM Compiler
//
// Compiler Build ID: CL-36424714
// Cuda compilation tools, release 13.0, V13.0.88
// Based on NVVM 20.0.0
//

.version 9.0
.target sm_100
.address_size 64

	// .globl	_Z10mhNoSwitchPjPb
.global .align 4 .b8 precalc_xorwow_matrix[102400];
.global .align 4 .b8 precalc_xorwow_offset_matrix[102400];
.global .align 4 .b8 mrg32k3aM1[2304];
.global .align 4 .b8 mrg32k3aM2[2304];
.global .align 4 .b8 mrg32k3aM1SubSeq[2016];
.global .align 4 .b8 mrg32k3aM2SubSeq[2016];
.global .align 4 .b8 mrg32k3aM1Seq[2304];
.global .align 4 .b8 mrg32k3aM2Seq[2304];
.const .align 8 .b8 __cr_lgamma_table[72];

.visible .entry _Z10mhNoSwitchPjPb(
	.param .u64 .ptr .align 1 _Z10mhNoSwitchPjPb_param_0,
	.param .u64 .ptr .align 1 _Z10mhNoSwitchPjPb_param_1
)
{
	.reg .pred 	%p<2>;
	.reg .b16 	%rs<2>;
	.reg .b32 	%r<16>;
	.reg .b64 	%rd<9>;

	ld.param.u64 	%rd1, [_Z10mhNoSwitchPjPb_param_0];
	ld.param.u64 	%rd2, [_Z10mhNoSwitchPjPb_param_1];
	cvta.to.global.u64 	%rd3, %rd2;
	cvta.to.global.u64 	%rd4, %rd1;
	mov.u32 	%r1, %ctaid.x;
	shl.b32 	%r2, %r1, 10;
	mov.u32 	%r3, %tid.x;
	or.b32  	%r4, %r2, %r3;
	shl.b32 	%r5, %r4, 1;
	mul.wide.u32 	%rd5, %r5, 4;
	add.s64 	%rd6, %rd4, %rd5;
	ld.global.u32 	%r6, [%rd6];
	ld.global.u32 	%r7, [%rd6+4];
	mul.hi.u32 	%r8, %r6, -1431655765;
	shr.u32 	%r9, %r8, 1;
	mul.lo.s32 	%r10, %r9, 3;
	sub.s32 	%r11, %r6, %r10;
	mul.hi.u32 	%r12, %r7, -1431655765;
	shr.u32 	%r13, %r12, 1;
	mul.lo.s32 	%r14, %r13, 3;
	sub.s32 	%r15, %r7, %r14;
	setp.eq.s32 	%p1, %r11, %r15;
	selp.u16 	%rs1, 1, 0, %p1;
	cvt.u64.u32 	%rd7, %r4;
	add.s64 	%rd8, %rd3, %rd7;
	st.global.u8 	[%rd8], %rs1;
	ret;

}
	// .globl	_Z8mhSwitchPjPb
.visible .entry _Z8mhSwitchPjPb(
	.param .u64 .ptr .align 1 _Z8mhSwitchPjPb_param_0,
	.param .u64 .ptr .align 1 _Z8mhSwitchPjPb_param_1
)
{
	.reg .pred 	%p<7>;
	.reg .b16 	%rs<2>;
	.reg .b32 	%r<28>;
	.reg .b64 	%rd<9>;

	ld.param.u64 	%rd2, [_Z8mhSwitchPjPb_param_0];
	ld.param.u64 	%rd1, [_Z8mhSwitchPjPb_param_1];
	cvta.to.global.u64 	%rd3, %rd2;
	mov.u32 	%r9, %ctaid.x;
	shl.b32 	%r10, %r9, 10;
	mov.u32 	%r11, %tid.x;
	or.b32  	%r1, %r10, %r11;
	shl.b32 	%r12, %r1, 1;
	mul.wide.u32 	%rd4, %r12, 4;
	add.s64 	%rd5, %rd3, %rd4;
	ld.global.u32 	%r2, [%rd5];
	ld.global.u32 	%r13, [%rd5+4];
	mul.hi.u32 	%r14, %r2, -1431655765;
	shr.u32 	%r15, %r14, 1;
	mul.lo.s32 	%r16, %r15, 3;
	sub.s32 	%r3, %r2, %r16;
	mul.hi.u32 	%r17, %r13, -1431655765;
	shr.u32 	%r18, %r17, 1;
	mul.lo.s32 	%r19, %r18, 3;
	sub.s32 	%r4, %r13, %r19;
	setp.eq.s32 	%p1, %r3, 2;
	@%p1 bra 	$L__BB1_6;
	setp.eq.s32 	%p2, %r3, 1;
	@%p2 bra 	$L__BB1_4;
	setp.ne.s32 	%p5, %r4, 0;
	mov.b32 	%r27, 0;
	@%p5 bra 	$L__BB1_8;
	and.b32  	%r26, %r2, 1;
	sub.s32 	%r27, 2, %r26;
	bra.uni 	$L__BB1_8;
$L__BB1_4:
	setp.ne.s32 	%p4, %r4, 1;
	mov.b32 	%r27, 1;
	@%p4 bra 	$L__BB1_8;
	shl.b32 	%r23, %r2, 1;
	not.b32 	%r24, %r23;
	and.b32  	%r27, %r24, 2;
	bra.uni 	$L__BB1_8;
$L__BB1_6:
	setp.lt.u32 	%p3, %r4, 2;
	mov.b32 	%r27, 2;
	@%p3 bra 	$L__BB1_8;
	not.b32 	%r21, %r2;
	and.b32  	%r27, %r21, 1;
$L__BB1_8:
	cvta.to.global.u64 	%rd6, %rd1;
	setp.eq.s32 	%p6, %r3, %r27;
	selp.u16 	%rs1, 1, 0, %p6;
	cvt.u64.u32 	%rd7, %r1;
	add.s64 	%rd8, %rd6, %rd7;
	st.global.u8 	[%rd8], %rs1;
	ret;

}


// ===== COMPILED SASS (sm_100) =====

	.target	sm_100

	.elftype	@"ET_EXEC"


//--------------------- .note.nv.tkinfo           --------------------------
	.section	.note.nv.tkinfo,"",@"SHT_NOTE"
	.sectionflags	@"SHF_NOTE_NV_TKINFO"
	.tkinfo
        /*0018*/ 	.word	0x00000002
        /*0030*/ 	.string	""
        /*0030*/ 	.string	"ptxas"
        /*0030*/ 	.string	"Cuda compilation tools, release 13.0, V13.0.88"
        /*0030*/ 	.string	"Build cuda_13.0.r13.0/compiler.36424714_0"
        /*0030*/ 	.string	"-arch sm_100 -m 64 "



//--------------------- .note.nv.cuinfo           --------------------------
	.section	.note.nv.cuinfo,"",@"SHT_NOTE"
	.sectionflags	@"SHF_NOTE_NV_CUINFO"
        /*0018*/ 	.short	0x0002
        /*001a*/ 	.short	0x0064
        /*001c*/ 	.short	0x0082
	.zero		2


//--------------------- .nv.info                  --------------------------
	.section	.nv.info,"",@"SHT_CUDA_INFO"
	.align	4


	//----- nvinfo : EIATTR_REGCOUNT
	.align		4
        /*0000*/ 	.byte	0x04, 0x2f
        /*0002*/ 	.short	(.L_10 - .L_9)
	.align		4
.L_9:
        /*0004*/ 	.word	index@(_Z10mhNoSwitchPjPb)
        /*0008*/ 	.word	0x0000000b


	//----- nvinfo : EIATTR_FRAME_SIZE
	.align		4
.L_10:
        /*000c*/ 	.byte	0x04, 0x11
        /*000e*/ 	.short	(.L_12 - .L_11)
	.align		4
.L_11:
        /*0010*/ 	.word	index@(_Z10mhNoSwitchPjPb)
        /*0014*/ 	.word	0x00000000


	//----- nvinfo : EIATTR_REGCOUNT
	.align		4
.L_12:
        /*0018*/ 	.byte	0x04, 0x2f
        /*001a*/ 	.short	(.L_14 - .L_13)
	.align		4
.L_13:
        /*001c*/ 	.word	index@(_Z8mhSwitchPjPb)
        /*0020*/ 	.word	0x0000000a


	//----- nvinfo : EIATTR_FRAME_SIZE
	.align		4
.L_14:
        /*0024*/ 	.byte	0x04, 0x11
        /*0026*/ 	.short	(.L_16 - .L_15)
	.align		4
.L_15:
        /*0028*/ 	.word	index@(_Z8mhSwitchPjPb)
        /*002c*/ 	.word	0x00000000


	//----- nvinfo : EIATTR_MIN_STACK_SIZE
	.align		4
.L_16:
        /*0030*/ 	.byte	0x04, 0x12
        /*0032*/ 	.short	(.L_18 - .L_17)
	.align		4
.L_17:
        /*0034*/ 	.word	index@(_Z8mhSwitchPjPb)
        /*0038*/ 	.word	0x00000000


	//----- nvinfo : EIATTR_MIN_STACK_SIZE
	.align		4
.L_18:
        /*003c*/ 	.byte	0x04, 0x12
        /*003e*/ 	.short	(.L_20 - .L_19)
	.align		4
.L_19:
        /*0040*/ 	.word	index@(_Z10mhNoSwitchPjPb)
        /*0044*/ 	.word	0x00000000
.L_20:


//--------------------- .nv.compat                --------------------------
	.section	.nv.compat,"",@"SHT_CUDA_COMPAT_INFO"
	.align	4
        /*0000*/ 	.byte	0x02, 0x09, 0x00, 0x00, 0x02, 0x02, 0x01, 0x00, 0x02, 0x05, 0x05, 0x00, 0x03, 0x07, 0x01, 0x01
        /*0010*/ 	.byte	0x02, 0x03, 0x00, 0x00, 0x02, 0x06, 0x01, 0x00, 0x04, 0x0b, 0x08, 0x00, 0x09, 0x00, 0x00, 0x00
        /*0020*/ 	.byte	0x00, 0x00, 0x00, 0x00


//--------------------- .nv.info._Z8mhSwitchPjPb  --------------------------
	.section	.nv.info._Z8mhSwitchPjPb,"",@"SHT_CUDA_INFO"
	.sectionflags	@""
	.align	4


	//----- nvinfo : EIATTR_CUDA_API_VERSION
	.align		4
        /*0000*/ 	.byte	0x04, 0x37
        /*0002*/ 	.short	(.L_22 - .L_21)
.L_21:
        /*0004*/ 	.word	0x00000082


	//----- nvinfo : EIATTR_KPARAM_INFO
	.align		4
.L_22:
        /*0008*/ 	.byte	0x04, 0x17
        /*000a*/ 	.short	(.L_24 - .L_23)
.L_23:
        /*000c*/ 	.word	0x00000000
        /*0010*/ 	.short	0x0001
        /*0012*/ 	.short	0x0008
        /*0014*/ 	.byte	0x00, 0xf5, 0x21, 0x00


	//----- nvinfo : EIATTR_KPARAM_INFO
	.align		4
.L_24:
        /*0018*/ 	.byte	0x04, 0x17
        /*001a*/ 	.short	(.L_26 - .L_25)
.L_25:
        /*001c*/ 	.word	0x00000000
        /*0020*/ 	.short	0x0000
        /*0022*/ 	.short	0x0000
        /*0024*/ 	.byte	0x00, 0xf5, 0x21, 0x00


	//----- nvinfo : EIATTR_SPARSE_MMA_MASK
	.align		4
.L_26:
        /*0028*/ 	.byte	0x03, 0x50
        /*002a*/ 	.short	0x0000


	//----- nvinfo : EIATTR_MAXREG_COUNT
	.align		4
        /*002c*/ 	.byte	0x03, 0x1b
        /*002e*/ 	.short	0x00ff


	//----- nvinfo : EIATTR_MERCURY_ISA_VERSION
	.align		4
        /*0030*/ 	.byte	0x03, 0x5f
        /*0032*/ 	.short	0x0101


	//----- nvinfo : EIATTR_VRC_CTA_INIT_COUNT
	.align		4
        /*0034*/ 	.byte	0x02, 0x4a
	.zero		1
	.zero		1


	//----- nvinfo : EIATTR_EXIT_INSTR_OFFSETS
	.align		4
        /*0038*/ 	.byte	0x04, 0x1c
        /*003a*/ 	.short	(.L_28 - .L_27)


	//   ....[0]....
.L_27:
        /*003c*/ 	.word	0x000002c0


	//----- nvinfo : EIATTR_CRS_STACK_SIZE
	.align		4
.L_28:
        /*0040*/ 	.byte	0x04, 0x1e
        /*0042*/ 	.short	(.L_30 - .L_29)
.L_29:
        /*0044*/ 	.word	0x00000000


	//----- nvinfo : EIATTR_CBANK_PARAM_SIZE
	.align		4
.L_30:
        /*0048*/ 	.byte	0x03, 0x19
        /*004a*/ 	.short	0x0010


	//----- nvinfo : EIATTR_PARAM_CBANK
	.align		4
        /*004c*/ 	.byte	0x04, 0x0a
        /*004e*/ 	.short	(.L_32 - .L_31)
	.align		4
.L_31:
        /*0050*/ 	.word	index@(.nv.constant0._Z8mhSwitchPjPb)
        /*0054*/ 	.short	0x0380
        /*0056*/ 	.short	0x0010


	//----- nvinfo : EIATTR_SW_WAR
	.align		4
.L_32:
        /*0058*/ 	.byte	0x04, 0x36
        /*005a*/ 	.short	(.L_34 - .L_33)
.L_33:
        /*005c*/ 	.word	0x00000008
.L_34:


//--------------------- .nv.info._Z10mhNoSwitchPjPb --------------------------
	.section	.nv.info._Z10mhNoSwitchPjPb,"",@"SHT_CUDA_INFO"
	.sectionflags	@""
	.align	4


	//----- nvinfo : EIATTR_CUDA_API_VERSION
	.align		4
        /*0000*/ 	.byte	0x04, 0x37
        /*0002*/ 	.short	(.L_36 - .L_35)
.L_35:
        /*0004*/ 	.word	0x00000082


	//----- nvinfo : EIATTR_KPARAM_INFO
	.align		4
.L_36:
        /*0008*/ 	.byte	0x04, 0x17
        /*000a*/ 	.short	(.L_38 - .L_37)
.L_37:
        /*000c*/ 	.word	0x00000000
        /*0010*/ 	.short	0x0001
        /*0012*/ 	.short	0x0008
        /*0014*/ 	.byte	0x00, 0xf5, 0x21, 0x00


	//----- nvinfo : EIATTR_KPARAM_INFO
	.align		4
.L_38:
        /*0018*/ 	.byte	0x04, 0x17
        /*001a*/ 	.short	(.L_40 - .L_39)
.L_39:
        /*001c*/ 	.word	0x00000000
        /*0020*/ 	.short	0x0000
        /*0022*/ 	.short	0x0000
        /*0024*/ 	.byte	0x00, 0xf5, 0x21, 0x00


	//----- nvinfo : EIATTR_SPARSE_MMA_MASK
	.align		4
.L_40:
        /*0028*/ 	.byte	0x03, 0x50
        /*002a*/ 	.short	0x0000


	//----- nvinfo : EIATTR_MAXREG_COUNT
	.align		4
        /*002c*/ 	.byte	0x03, 0x1b
        /*002e*/ 	.short	0x00ff


	//----- nvinfo : EIATTR_MERCURY_ISA_VERSION
	.align		4
        /*0030*/ 	.byte	0x03, 0x5f
        /*0032*/ 	.short	0x0101


	//----- nvinfo : EIATTR_VRC_CTA_INIT_COUNT
	.align		4
        /*0034*/ 	.byte	0x02, 0x4a
	.zero		1
	.zero		1


	//----- nvinfo : EIATTR_EXIT_INSTR_OFFSETS
	.align		4
        /*0038*/ 	.byte	0x04, 0x1c
        /*003a*/ 	.short	(.L_42 - .L_41)


	//   ....[0]....
.L_41:
        /*003c*/ 	.word	0x00000170


	//----- nvinfo : EIATTR_CBANK_PARAM_SIZE
	.align		4
.L_42:
        /*0040*/ 	.byte	0x03, 0x19
        /*0042*/ 	.short	0x0010


	//----- nvinfo : EIATTR_PARAM_CBANK
	.align		4
        /*0044*/ 	.byte	0x04, 0x0a
        /*0046*/ 	.short	(.L_44 - .L_43)
	.align		4
.L_43:
        /*0048*/ 	.word	index@(.nv.constant0._Z10mhNoSwitchPjPb)
        /*004c*/ 	.short	0x0380
        /*004e*/ 	.short	0x0010


	//----- nvinfo : EIATTR_SW_WAR
	.align		4
.L_44:
        /*0050*/ 	.byte	0x04, 0x36
        /*0052*/ 	.short	(.L_46 - .L_45)
.L_45:
        /*0054*/ 	.word	0x00000008
.L_46:


//--------------------- .nv.callgraph             --------------------------
	.section	.nv.callgraph,"",@"SHT_CUDA_CALLGRAPH"
	.align	4
	.sectionentsize	8
	.align		4
        /*0000*/ 	.word	0x00000000
	.align		4
        /*0004*/ 	.word	0xffffffff
	.align		4
        /*0008*/ 	.word	0x00000000
	.align		4
        /*000c*/ 	.word	0xfffffffe
	.align		4
        /*0010*/ 	.word	0x00000000
	.align		4
        /*0014*/ 	.word	0xfffffffd
	.align		4
        /*0018*/ 	.word	0x00000000
	.align		4
        /*001c*/ 	.word	0xfffffffc


//--------------------- .nv.constant4             --------------------------
	.section	.nv.constant4,"a",@progbits
	.align	8
	.align		8
.nv.constant4:
        /*0000*/ 	.dword	precalc_xorwow_matrix
	.align		8
        /*0008*/ 	.dword	precalc_xorwow_offset_matrix
	.align		8
        /*0010*/ 	.dword	mrg32k3aM1
	.align		8
        /*0018*/ 	.dword	mrg32k3aM2
	.align		8
        /*0020*/ 	.dword	mrg32k3aM1SubSeq
	.align		8
        /*0028*/ 	.dword	mrg32k3aM2SubSeq
	.align		8
        /*0030*/ 	.dword	mrg32k3aM1Seq
	.align		8
        /*0038*/ 	.dword	mrg32k3aM2Seq


//--------------------- .nv.constant3             --------------------------
	.section	.nv.constant3,"a",@progbits
	.align	8
.nv.constant3:
	.type		__cr_lgamma_table,@object
	.size		__cr_lgamma_table,(.L_8 - __cr_lgamma_table)
__cr_lgamma_table:
        /*0000*/ 	.byte	0x00, 0x00, 0x00, 0x00, 0x00, 0x00, 0x00, 0x00, 0x00, 0x00, 0x00, 0x00, 0x00, 0x00, 0x00, 0x00
        /*0010*/ 	.byte	0xef, 0x39, 0xfa, 0xfe, 0x42, 0x2e, 0xe6, 0x3f, 0x02, 0x20, 0x2a, 0xfa, 0x0b, 0xab, 0xfc, 0x3f
        /*0020*/ 	.byte	0xf9, 0x2c, 0x92, 0x7c, 0xa7, 0x6c, 0x09, 0x40, 0xc9, 0x79, 0x44, 0x3c, 0x64, 0x26, 0x13, 0x40
        /*0030*/ 	.byte	0xca, 0x01, 0xcf, 0x3a, 0x27, 0x51, 0x1a, 0x40, 0x30, 0xcc, 0x2d, 0xf3, 0xe1, 0x0c, 0x21, 0x40
        /*0040*/ 	.byte	0x0d, 0xb7, 0xfc, 0x82, 0x8e, 0x35, 0x25, 0x40
.L_8:


//--------------------- .text._Z8mhSwitchPjPb     --------------------------
	.section	.text._Z8mhSwitchPjPb,"ax",@progbits
	.align	128
        .global         _Z8mhSwitchPjPb
        .type           _Z8mhSwitchPjPb,@function
        .size           _Z8mhSwitchPjPb,(.L_x_6 - _Z8mhSwitchPjPb)
        .other          _Z8mhSwitchPjPb,@"STO_CUDA_ENTRY STV_DEFAULT"
_Z8mhSwitchPjPb:
.text._Z8mhSwitchPjPb:
[----:B------:R-:W-:Y:S01]  /*0000*/  LDC R1, c[0x0][0x37c] ;  /* 0x0000df00ff017b82 */ /* 0x000fe20000000800 */
[----:B------:R-:W0:Y:S07]  /*0010*/  S2R R0, SR_TID.X ;  /* 0x0000000000007919 */ /* 0x000e2e0000002100 */
[----:B------:R-:W1:Y:S01]  /*0020*/  S2UR UR4, SR_CTAID.X ;  /* 0x00000000000479c3 */ /* 0x000e620000002500 */
[----:B------:R-:W2:Y:S07]  /*0030*/  LDCU.64 UR6, c[0x0][0x358] ;  /* 0x00006b00ff0677ac */ /* 0x000eae0008000a00 */
[----:B------:R-:W3:Y:S01]  /*0040*/  LDC.64 R2, c[0x0][0x380] ;  /* 0x0000e000ff027b82 */ /* 0x000ee20000000a00 */
[----:B-1----:R-:W-:-:S06]  /*0050*/  USHF.L.U32 UR4, UR4, 0xa, URZ ;  /* 0x0000000a04047899 */ /* 0x002fcc00080006ff */
[----:B0-----:R-:W-:-:S05]  /*0060*/  LOP3.LUT R0, R0, UR4, RZ, 0xfc, !PT ;  /* 0x0000000400007c12 */ /* 0x001fca000f8efcff */
[----:B------:R-:W-:-:S04]  /*0070*/  IMAD.SHL.U32 R5, R0, 0x2, RZ ;  /* 0x0000000200057824 */ /* 0x000fc800078e00ff */
[----:B---3--:R-:W-:-:S05]  /*0080*/  IMAD.WIDE.U32 R2, R5, 0x4, R2 ;  /* 0x0000000405027825 */ /* 0x008fca00078e0002 */
[----:B--2---:R-:W2:Y:S04]  /*0090*/  LDG.E R4, desc[UR6][R2.64] ;  /* 0x0000000602047981 */ /* 0x004ea8000c1e1900 */
[----:B------:R-:W3:Y:S01]  /*00a0*/  LDG.E R5, desc[UR6][R2.64+0x4] ;  /* 0x0000040602057981 */ /* 0x000ee2000c1e1900 */
[----:B------:R-:W-:Y:S01]  /*00b0*/  BSSY.RECONVERGENT B0, `(.L_x_0) ;  /* 0x000001a000007945 */ /* 0x000fe20003800200 */
[----:B--2---:R-:W-:-:S05]  /*00c0*/  IMAD.HI.U32 R6, R4, -0x55555555, RZ ;  /* 0xaaaaaaab04067827 */ /* 0x004fca00078e00ff */
[----:B------:R-:W-:Y:S01]  /*00d0*/  SHF.R.U32.HI R7, RZ, 0x1, R6 ;  /* 0x00000001ff077819 */ /* 0x000fe20000011606 */
[----:B---3--:R-:W-:-:S04]  /*00e0*/  IMAD.HI.U32 R6, R5, -0x55555555, RZ ;  /* 0xaaaaaaab05067827 */ /* 0x008fc800078e00ff */
[----:B------:R-:W-:Y:S01]  /*00f0*/  IMAD R7, R7, -0x3, R4 ;  /* 0xfffffffd07077824 */ /* 0x000fe200078e0204 */
[----:B------:R-:W-:-:S04]  /*0100*/  SHF.R.U32.HI R6, RZ, 0x1, R6 ;  /* 0x00000001ff067819 */ /* 0x000fc80000011606 */
[----:B------:R-:W-:Y:S01]  /*0110*/  ISETP.NE.AND P0, PT, R7, 0x2, PT ;  /* 0x000000020700780c */ /* 0x000fe20003f05270 */
[----:B------:R-:W-:-:S12]  /*0120*/  IMAD R6, R6, -0x3, R5 ;  /* 0xfffffffd06067824 */ /* 0x000fd800078e0205 */
[----:B------:R-:W-:Y:S05]  /*0130*/  @!P0 BRA `(.L_x_1) ;  /* 0x0000000000388947 */ /* 0x000fea0003800000 */
[----:B------:R-:W-:-:S13]  /*0140*/  ISETP.NE.AND P0, PT, R7, 0x1, PT ;  /* 0x000000010700780c */ /* 0x000fda0003f05270 */
[----:B------:R-:W-:Y:S05]  /*0150*/  @!P0 BRA `(.L_x_2) ;  /* 0x0000000000188947 */ /* 0x000fea0003800000 */
[----:B------:R-:W-:Y:S01]  /*0160*/  ISETP.NE.AND P0, PT, R6, RZ, PT ;  /* 0x000000ff0600720c */ /* 0x000fe20003f05270 */
[----:B------:R-:W-:-:S12]  /*0170*/  IMAD.MOV.U32 R6, RZ, RZ, RZ ;  /* 0x000000ffff067224 */ /* 0x000fd800078e00ff */
[----:B------:R-:W-:Y:S05]  /*0180*/  @P0 BRA `(.L_x_3) ;  /* 0x0000000000300947 */ /* 0x000fea0003800000 */
[----:B------:R-:W-:-:S04]  /*0190*/  LOP3.LUT R4, R4, 0x1, RZ, 0xc0, !PT ;  /* 0x0000000104047812 */ /* 0x000fc800078ec0ff */
[----:B------:R-:W-:Y:S01]  /*01a0*/  IADD3 R6, PT, PT, -R4, 0x2, RZ ;  /* 0x0000000204067810 */ /* 0x000fe20007ffe1ff */
[----:B------:R-:W-:Y:S06]  /*01b0*/  BRA `(.L_x_3) ;  /* 0x0000000000247947 */ /* 0x000fec0003800000 */
.L_x_2:
[----:B------:R-:W-:Y:S01]  /*01c0*/  ISETP.NE.AND P0, PT, R6, 0x1, PT ;  /* 0x000000010600780c */ /* 0x000fe20003f05270 */
[----:B------:R-:W-:-:S12]  /*01d0*/  IMAD.MOV.U32 R6, RZ, RZ, 0x1 ;  /* 0x00000001ff067424 */ /* 0x000fd800078e00ff */
[----:B------:R-:W-:Y:S05]  /*01e0*/  @P0 BRA `(.L_x_3) ;  /* 0x0000000000180947 */ /* 0x000fea0003800000 */
[----:B------:R-:W-:-:S05]  /*01f0*/  IMAD.SHL.U32 R4, R4, 0x2, RZ ;  /* 0x0000000204047824 */ /* 0x000fca00078e00ff */
[----:B------:R-:W-:Y:S01]  /*0200*/  LOP3.LUT R6, R4, 0x2, RZ, 0xc, !PT ;  /* 0x0000000204067812 */ /* 0x000fe200078e0cff */
[----:B------:R-:W-:Y:S06]  /*0210*/  BRA `(.L_x_3) ;  /* 0x00000000000c7947 */ /* 0x000fec0003800000 */
.L_x_1:
[----:B------:R-:W-:Y:S01]  /*0220*/  ISETP.GE.U32.AND P0, PT, R6, 0x2, PT ;  /* 0x000000020600780c */ /* 0x000fe20003f06070 */
[----:B------:R-:W-:-:S12]  /*0230*/  IMAD.MOV.U32 R6, RZ, RZ, 0x2 ;  /* 0x00000002ff067424 */ /* 0x000fd800078e00ff */
[----:B------:R-:W-:-:S07]  /*0240*/  @P0 LOP3.LUT R6, R4, 0x1, RZ, 0xc, !PT ;  /* 0x0000000104060812 */ /* 0x000fce00078e0cff */
.L_x_3:
[----:B------:R-:W-:Y:S05]  /*0250*/  BSYNC.RECONVERGENT B0 ;  /* 0x0000000000007941 */ /* 0x000fea0003800200 */
.L_x_0:
[----:B------:R-:W0:Y:S01]  /*0260*/  LDCU.64 UR4, c[0x0][0x388] ;  /* 0x00007100ff0477ac */ /* 0x000e220008000a00 */
[----:B------:R-:W-:-:S04]  /*0270*/  ISETP.NE.AND P0, PT, R7, R6, PT ;  /* 0x000000060700720c */ /* 0x000fc80003f05270 */
[----:B------:R-:W-:Y:S02]  /*0280*/  SEL R5, RZ, 0x1, P0 ;  /* 0x00000001ff057807 */ /* 0x000fe40000000000 */
[----:B0-----:R-:W-:-:S05]  /*0290*/  IADD3 R2, P1, PT, R0, UR4, RZ ;  /* 0x0000000400027c10 */ /* 0x001fca000ff3e0ff */
[----:B------:R-:W-:-:S05]  /*02a0*/  IMAD.X R3, RZ, RZ, UR5, P1 ;  /* 0x00000005ff037e24 */ /* 0x000fca00088e06ff */
[----:B------:R-:W-:Y:S01]  /*02b0*/  STG.E.U8 desc[UR6][R2.64], R5 ;  /* 0x0000000502007986 */ /* 0x000fe2000c101106 */
[----:B------:R-:W-:Y:S05]  /*02c0*/  EXIT ;  /* 0x000000000000794d */ /* 0x000fea0003800000 */
.L_x_4:
[----:B------:R-:W-:-:S00]  /*02d0*/  BRA `(.L_x_4) ;  /* 0xfffffffc00fc7947 */ /* 0x000fc0000383ffff */
[----:B------:R-:W-:-:S00]  /*02e0*/  NOP ;  /* 0x0000000000007918 */ /* 0x000fc00000000000 */
        /* <DEDUP_REMOVED lines=9> */
.L_x_6:


//--------------------- .text._Z10mhNoSwitchPjPb  --------------------------
	.section	.text._Z10mhNoSwitchPjPb,"ax",@progbits
	.align	128
        .global         _Z10mhNoSwitchPjPb
        .type           _Z10mhNoSwitchPjPb,@function
        .size           _Z10mhNoSwitchPjPb,(.L_x_7 - _Z10mhNoSwitchPjPb)
        .other          _Z10mhNoSwitchPjPb,@"STO_CUDA_ENTRY STV_DEFAULT"
_Z10mhNoSwitchPjPb:
.text._Z10mhNoSwitchPjPb:
[----:B------:R-:W-:Y:S01]  /*0000*/  LDC R1, c[0x0][0x37c] ;  /* 0x0000df00ff017b82 */ /* 0x000fe20000000800 */
[----:B------:R-:W0:Y:S07]  /*0010*/  S2R R4, SR_TID.X ;  /* 0x0000000000047919 */ /* 0x000e2e0000002100 */
[----:B------:R-:W1:Y:S01]  /*0020*/  S2UR UR4, SR_CTAID.X ;  /* 0x00000000000479c3 */ /* 0x000e620000002500 */
[----:B------:R-:W2:Y:S07]  /*0030*/  LDCU.64 UR6, c[0x0][0x358] ;  /* 0x00006b00ff0677ac */ /* 0x000eae0008000a00 */
[----:B------:R-:W3:Y:S01]  /*0040*/  LDC.64 R2, c[0x0][0x380] ;  /* 0x0000e000ff027b82 */ /* 0x000ee20000000a00 */
[----:B-1----:R-:W-:-:S06]  /*0050*/  USHF.L.U32 UR4, UR4, 0xa, URZ ;  /* 0x0000000a04047899 */ /* 0x002fcc00080006ff */
[----:B0-----:R-:W-:-:S05]  /*0060*/  LOP3.LUT R4, R4, UR4, RZ, 0xfc, !PT ;  /* 0x0000000404047c12 */ /* 0x001fca000f8efcff */
[----:B------:R-:W0:Y:S01]  /*0070*/  LDCU.64 UR4, c[0x0][0x388] ;  /* 0x00007100ff0477ac */ /* 0x000e220008000a00 */
[----:B------:R-:W-:-:S04]  /*0080*/  IMAD.SHL.U32 R5, R4, 0x2, RZ ;  /* 0x0000000204057824 */ /* 0x000fc800078e00ff */
[----:B---3--:R-:W-:-:S05]  /*0090*/  IMAD.WIDE.U32 R2, R5, 0x4, R2 ;  /* 0x0000000405027825 */ /* 0x008fca00078e0002 */
[----:B--2---:R-:W2:Y:S04]  /*00a0*/  LDG.E R0, desc[UR6][R2.64] ;  /* 0x0000000602007981 */ /* 0x004ea8000c1e1900 */
[----:B------:R-:W3:Y:S01]  /*00b0*/  LDG.E R5, desc[UR6][R2.64+0x4] ;  /* 0x0000040602057981 */ /* 0x000ee2000c1e1900 */
[----:B0-----:R-:W-:Y:S01]  /*00c0*/  IADD3 R4, P1, PT, R4, UR4, RZ ;  /* 0x0000000404047c10 */ /* 0x001fe2000ff3e0ff */
[----:B--2---:R-:W-:-:S04]  /*00d0*/  IMAD.HI.U32 R6, R0, -0x55555555, RZ ;  /* 0xaaaaaaab00067827 */ /* 0x004fc800078e00ff */
[----:B---3--:R-:W-:Y:S01]  /*00e0*/  IMAD.HI.U32 R8, R5, -0x55555555, RZ ;  /* 0xaaaaaaab05087827 */ /* 0x008fe200078e00ff */
[----:B------:R-:W-:-:S04]  /*00f0*/  SHF.R.U32.HI R7, RZ, 0x1, R6 ;  /* 0x00000001ff077819 */ /* 0x000fc80000011606 */
[----:B------:R-:W-:Y:S01]  /*0100*/  SHF.R.U32.HI R8, RZ, 0x1, R8 ;  /* 0x00000001ff087819 */ /* 0x000fe20000011608 */
[----:B------:R-:W-:-:S04]  /*0110*/  IMAD R7, R7, -0x3, R0 ;  /* 0xfffffffd07077824 */ /* 0x000fc800078e0200 */
[----:B------:R-:W-:Y:S01]  /*0120*/  IMAD R8, R8, -0x3, R5 ;  /* 0xfffffffd08087824 */ /* 0x000fe200078e0205 */
[----:B------:R-:W-:-:S04]  /*0130*/  IADD3.X R5, PT, PT, RZ, UR5, RZ, P1, !PT ;  /* 0x00000005ff057c10 */ /* 0x000fc80008ffe4ff */
[----:B------:R-:W-:-:S04]  /*0140*/  ISETP.NE.AND P0, PT, R7, R8, PT ;  /* 0x000000080700720c */ /* 0x000fc80003f05270 */
[----:B------:R-:W-:-:S05]  /*0150*/  SEL R3, RZ, 0x1, P0 ;  /* 0x00000001ff037807 */ /* 0x000fca0000000000 */
[----:B------:R-:W-:Y:S01]  /*0160*/  STG.E.U8 desc[UR6][R4.64], R3 ;  /* 0x0000000304007986 */ /* 0x000fe2000c101106 */
[----:B------:R-:W-:Y:S05]  /*0170*/  EXIT ;  /* 0x000000000000794d */ /* 0x000fea0003800000 */
.L_x_5:
        /* <DEDUP_REMOVED lines=16> */
.L_x_7:


//--------------------- .nv.global.init           --------------------------
	.section	.nv.global.init,"aw",@progbits
	.align	4
.nv.global.init:
	.type		mrg32k3aM1SubSeq,@object
	.size		mrg32k3aM1SubSeq,(mrg32k3aM2SubSeq - mrg32k3aM1SubSeq)
mrg32k3aM1SubSeq:
        /*0000*/ 	.byte	0x0b, 0xcc, 0xee, 0x04, 0x73, 0x29, 0x8b, 0x6f, 0xf6, 0x53, 0x03, 0xf6, 0x23, 0xf6, 0xea, 0xda
        /* <DEDUP_REMOVED lines=125> */
	.type		mrg32k3aM2SubSeq,@object
	.size		mrg32k3aM2SubSeq,(mrg32k3aM1 - mrg32k3aM2SubSeq)
mrg32k3aM2SubSeq:
        /* <DEDUP_REMOVED lines=126> */
	.type		mrg32k3aM1,@object
	.size		mrg32k3aM1,(mrg32k3aM1Seq - mrg32k3aM1)
mrg32k3aM1:
        /* <DEDUP_REMOVED lines=144> */
	.type		mrg32k3aM1Seq,@object
	.size		mrg32k3aM1Seq,(mrg32k3aM2 - mrg32k3aM1Seq)
mrg32k3aM1Seq:
        /* <DEDUP_REMOVED lines=144> */
	.type		mrg32k3aM2,@object
	.size		mrg32k3aM2,(mrg32k3aM2Seq - mrg32k3aM2)
mrg32k3aM2:
        /* <DEDUP_REMOVED lines=144> */
	.type		mrg32k3aM2Seq,@object
	.size		mrg32k3aM2Seq,(precalc_xorwow_matrix - mrg32k3aM2Seq)
mrg32k3aM2Seq:
        /* <DEDUP_REMOVED lines=144> */
	.type		precalc_xorwow_matrix,@object
	.size		precalc_xorwow_matrix,(precalc_xorwow_offset_matrix - precalc_xorwow_matrix)
precalc_xorwow_matrix:
        /* <DEDUP_REMOVED lines=6400> */
	.type		precalc_xorwow_offset_matrix,@object
	.size		precalc_xorwow_offset_matrix,(.L_1 - precalc_xorwow_offset_matrix)
precalc_xorwow_offset_matrix:
        /* <DEDUP_REMOVED lines=6400> */
.L_1:


//--------------------- .nv.shared.reserved.0     --------------------------
	.section	.nv.shared.reserved.0,"aw",@nobits
	.weak		__nv_reservedSMEM_offset_0_alias
	.size		__nv_reservedSMEM_offset_0_alias, 0, 64
	.other		__nv_reservedSMEM_offset_0_alias,@"STO_CUDA_RESERVED_SHARED STV_DEFAULT"
__nv_reservedSMEM_offset_0_alias:
	.zero		0
	.zero		64


//--------------------- .nv.constant0._Z8mhSwitchPjPb --------------------------
	.section	.nv.constant0._Z8mhSwitchPjPb,"a",@progbits
	.sectionflags	@""
	.align	4
.nv.constant0._Z8mhSwitchPjPb:
	.zero		912


//--------------------- .nv.constant0._Z10mhNoSwitchPjPb --------------------------
	.section	.nv.constant0._Z10mhNoSwitchPjPb,"a",@progbits
	.sectionflags	@""
	.align	4
.nv.constant0._Z10mhNoSwitchPjPb:
	.zero		912


//--------------------- SYMBOLS --------------------------

	.type		.nv.reservedSmem.offset0,@object
	.size		.nv.reservedSmem.offset0,0x4
